//
// Generated by NVIDIA NVVM Compiler
//
// Compiler Build ID: CL-36424714
// Cuda compilation tools, release 13.0, V13.0.88
// Based on NVVM 20.0.0
//

.version 9.0
.target sm_100
.address_size 64

	// .globl	_Z14stencil_kernelPKfPfj
.const .align 4 .f32 c0 = 0f3F000000;
.const .align 4 .f32 c1 = 0f3DCCCCCD;
.const .align 4 .f32 c2 = 0f3DCCCCCD;
.const .align 4 .f32 c3 = 0f3DCCCCCD;
.const .align 4 .f32 c4 = 0f3DCCCCCD;
.const .align 4 .f32 c5 = 0f3D4CCCCD;
.const .align 4 .f32 c6 = 0f3D4CCCCD;

.visible .entry _Z14stencil_kernelPKfPfj(
	.param .u64 .ptr .align 1 _Z14stencil_kernelPKfPfj_param_0,
	.param .u64 .ptr .align 1 _Z14stencil_kernelPKfPfj_param_1,
	.param .u32 _Z14stencil_kernelPKfPfj_param_2
)
{
	.reg .pred 	%p<12>;
	.reg .b32 	%r<34>;
	.reg .b32 	%f<22>;
	.reg .b64 	%rd<20>;

	ld.param.u64 	%rd1, [_Z14stencil_kernelPKfPfj_param_0];
	ld.param.u64 	%rd2, [_Z14stencil_kernelPKfPfj_param_1];
	ld.param.u32 	%r4, [_Z14stencil_kernelPKfPfj_param_2];
	mov.u32 	%r5, %ctaid.z;
	mov.u32 	%r6, %ntid.z;
	mov.u32 	%r7, %tid.z;
	mad.lo.s32 	%r1, %r5, %r6, %r7;
	mov.u32 	%r8, %ctaid.y;
	mov.u32 	%r9, %ntid.y;
	mov.u32 	%r10, %tid.y;
	mad.lo.s32 	%r2, %r8, %r9, %r10;
	mov.u32 	%r11, %ctaid.x;
	mov.u32 	%r12, %ntid.x;
	mov.u32 	%r13, %tid.x;
	mad.lo.s32 	%r3, %r11, %r12, %r13;
	setp.eq.s32 	%p1, %r1, 0;
	add.s32 	%r14, %r4, -1;
	setp.ge.u32 	%p2, %r1, %r14;
	setp.eq.s32 	%p3, %r2, 0;
	or.pred  	%p4, %p1, %p3;
	or.pred  	%p5, %p4, %p2;
	setp.ge.u32 	%p6, %r2, %r14;
	or.pred  	%p7, %p6, %p5;
	setp.eq.s32 	%p8, %r3, 0;
	or.pred  	%p9, %p8, %p7;
	setp.ge.u32 	%p10, %r3, %r14;
	or.pred  	%p11, %p10, %p9;
	@%p11 bra 	$L__BB0_2;
	cvta.to.global.u64 	%rd3, %rd1;
	cvta.to.global.u64 	%rd4, %rd2;
	mul.lo.s32 	%r15, %r4, %r1;
	mul.lo.s32 	%r16, %r15, %r4;
	mul.lo.s32 	%r17, %r4, %r2;
	add.s32 	%r18, %r16, %r17;
	add.s32 	%r19, %r18, %r3;
	add.s32 	%r20, %r19, 1;
	add.s32 	%r21, %r19, -1;
	add.s32 	%r22, %r17, %r4;
	add.s32 	%r23, %r22, %r3;
	add.s32 	%r24, %r23, %r16;
	shl.b32 	%r25, %r4, 1;
	sub.s32 	%r26, %r22, %r25;
	add.s32 	%r27, %r26, %r3;
	add.s32 	%r28, %r27, %r16;
	add.s32 	%r29, %r15, %r4;
	add.s32 	%r30, %r27, %r4;
	mad.lo.s32 	%r31, %r29, %r4, %r30;
	sub.s32 	%r32, %r29, %r25;
	mad.lo.s32 	%r33, %r32, %r4, %r30;
	ld.const.f32 	%f1, [c0];
	mul.wide.u32 	%rd5, %r19, 4;
	add.s64 	%rd6, %rd3, %rd5;
	ld.global.nc.f32 	%f2, [%rd6];
	ld.const.f32 	%f3, [c1];
	mul.wide.u32 	%rd7, %r21, 4;
	add.s64 	%rd8, %rd3, %rd7;
	ld.global.nc.f32 	%f4, [%rd8];
	mul.f32 	%f5, %f3, %f4;
	fma.rn.f32 	%f6, %f1, %f2, %f5;
	ld.const.f32 	%f7, [c2];
	mul.wide.u32 	%rd9, %r20, 4;
	add.s64 	%rd10, %rd3, %rd9;
	ld.global.nc.f32 	%f8, [%rd10];
	fma.rn.f32 	%f9, %f7, %f8, %f6;
	ld.const.f32 	%f10, [c3];
	mul.wide.u32 	%rd11, %r28, 4;
	add.s64 	%rd12, %rd3, %rd11;
	ld.global.nc.f32 	%f11, [%rd12];
	fma.rn.f32 	%f12, %f10, %f11, %f9;
	ld.const.f32 	%f13, [c4];
	mul.wide.u32 	%rd13, %r24, 4;
	add.s64 	%rd14, %rd3, %rd13;
	ld.global.nc.f32 	%f14, [%rd14];
	fma.rn.f32 	%f15, %f13, %f14, %f12;
	ld.const.f32 	%f16, [c5];
	mul.wide.u32 	%rd15, %r33, 4;
	add.s64 	%rd16, %rd3, %rd15;
	ld.global.nc.f32 	%f17, [%rd16];
	fma.rn.f32 	%f18, %f16, %f17, %f15;
	ld.const.f32 	%f19, [c6];
	mul.wide.u32 	%rd17, %r31, 4;
	add.s64 	%rd18, %rd3, %rd17;
	ld.global.nc.f32 	%f20, [%rd18];
	fma.rn.f32 	%f21, %f19, %f20, %f18;
	add.s64 	%rd19, %rd4, %rd5;
	st.global.f32 	[%rd19], %f21;
$L__BB0_2:
	ret;

}


// ===== COMPILED SASS (sm_100) =====

	.target	sm_100

	.elftype	@"ET_EXEC"


//--------------------- .note.nv.tkinfo           --------------------------
	.section	.note.nv.tkinfo,"",@"SHT_NOTE"
	.sectionflags	@"SHF_NOTE_NV_TKINFO"
	.tkinfo
        /*0018*/ 	.word	0x00000002
        /*0030*/ 	.string	""
        /*0030*/ 	.string	"ptxas"
        /*0030*/ 	.string	"Cuda compilation tools, release 13.0, V13.0.88"
        /*0030*/ 	.string	"Build cuda_13.0.r13.0/compiler.36424714_0"
        /*0030*/ 	.string	"-arch sm_100 -m 64 "



//--------------------- .note.nv.cuinfo           --------------------------
	.section	.note.nv.cuinfo,"",@"SHT_NOTE"
	.sectionflags	@"SHF_NOTE_NV_CUINFO"
        /*0018*/ 	.short	0x0002
        /*001a*/ 	.short	0x0064
        /*001c*/ 	.short	0x0082
	.zero		2


//--------------------- .nv.info                  --------------------------
	.section	.nv.info,"",@"SHT_CUDA_INFO"
	.align	4


	//----- nvinfo : EIATTR_REGCOUNT
	.align		4
        /*0000*/ 	.byte	0x04, 0x2f
        /*0002*/ 	.short	(.L_8 - .L_7)
	.align		4
.L_7:
        /*0004*/ 	.word	index@(_Z14stencil_kernelPKfPfj)
        /*0008*/ 	.word	0x00000018


	//----- nvinfo : EIATTR_FRAME_SIZE
	.align		4
.L_8:
        /*000c*/ 	.byte	0x04, 0x11
        /*000e*/ 	.short	(.L_10 - .L_9)
	.align		4
.L_9:
        /*0010*/ 	.word	index@(_Z14stencil_kernelPKfPfj)
        /*0014*/ 	.word	0x00000000


	//----- nvinfo : EIATTR_MIN_STACK_SIZE
	.align		4
.L_10:
        /*0018*/ 	.byte	0x04, 0x12
        /*001a*/ 	.short	(.L_12 - .L_11)
	.align		4
.L_11:
        /*001c*/ 	.word	index@(_Z14stencil_kernelPKfPfj)
        /*0020*/ 	.word	0x00000000
.L_12:


//--------------------- .nv.compat                --------------------------
	.section	.nv.compat,"",@"SHT_CUDA_COMPAT_INFO"
	.align	4
        /*0000*/ 	.byte	0x02, 0x09, 0x00, 0x00, 0x02, 0x02, 0x01, 0x00, 0x02, 0x05, 0x05, 0x00, 0x03, 0x07, 0x01, 0x01
        /*0010*/ 	.byte	0x02, 0x03, 0x00, 0x00, 0x02, 0x06, 0x01, 0x00, 0x04, 0x0b, 0x08, 0x00, 0x09, 0x00, 0x00, 0x00
        /*0020*/ 	.byte	0x00, 0x00, 0x00, 0x00


//--------------------- .nv.info._Z14stencil_kernelPKfPfj --------------------------
	.section	.nv.info._Z14stencil_kernelPKfPfj,"",@"SHT_CUDA_INFO"
	.sectionflags	@""
	.align	4


	//----- nvinfo : EIATTR_CUDA_API_VERSION
	.align		4
        /*0000*/ 	.byte	0x04, 0x37
        /*0002*/ 	.short	(.L_14 - .L_13)
.L_13:
        /*0004*/ 	.word	0x00000082


	//----- nvinfo : EIATTR_KPARAM_INFO
	.align		4
.L_14:
        /*0008*/ 	.byte	0x04, 0x17
        /*000a*/ 	.short	(.L_16 - .L_15)
.L_15:
        /*000c*/ 	.word	0x00000000
        /*0010*/ 	.short	0x0002
        /*0012*/ 	.short	0x0010
        /*0014*/ 	.byte	0x00, 0xf0, 0x11, 0x00


	//----- nvinfo : EIATTR_KPARAM_INFO
	.align		4
.L_16:
        /*0018*/ 	.byte	0x04, 0x17
        /*001a*/ 	.short	(.L_18 - .L_17)
.L_17:
        /*001c*/ 	.word	0x00000000
        /*0020*/ 	.short	0x0001
        /*0022*/ 	.short	0x0008
        /*0024*/ 	.byte	0x00, 0xf5, 0x21, 0x00


	//----- nvinfo : EIATTR_KPARAM_INFO
	.align		4
.L_18:
        /*0028*/ 	.byte	0x04, 0x17
        /*002a*/ 	.short	(.L_20 - .L_19)
.L_19:
        /*002c*/ 	.word	0x00000000
        /*0030*/ 	.short	0x0000
        /*0032*/ 	.short	0x0000
        /*0034*/ 	.byte	0x00, 0xf5, 0x21, 0x00


	//----- nvinfo : EIATTR_SPARSE_MMA_MASK
	.align		4
.L_20:
        /*0038*/ 	.byte	0x03, 0x50
        /*003a*/ 	.short	0x0000


	//----- nvinfo : EIATTR_MAXREG_COUNT
	.align		4
        /*003c*/ 	.byte	0x03, 0x1b
        /*003e*/ 	.short	0x00ff


	//----- nvinfo : EIATTR_MERCURY_ISA_VERSION
	.align		4
        /*0040*/ 	.byte	0x03, 0x5f
        /*0042*/ 	.short	0x0101


	//----- nvinfo : EIATTR_VRC_CTA_INIT_COUNT
	.align		4
        /*0044*/ 	.byte	0x02, 0x4a
	.zero		1
	.zero		1


	//----- nvinfo : EIATTR_EXIT_INSTR_OFFSETS
	.align		4
        /*0048*/ 	.byte	0x04, 0x1c
        /*004a*/ 	.short	(.L_22 - .L_21)


	//   ....[0]....
.L_21:
        /*004c*/ 	.word	0x00000150


	//   ....[1]....
        /*0050*/ 	.word	0x00000440


	//----- nvinfo : EIATTR_CBANK_PARAM_SIZE
	.align		4
.L_22:
        /*0054*/ 	.byte	0x03, 0x19
        /*0056*/ 	.short	0x0014


	//----- nvinfo : EIATTR_PARAM_CBANK
	.align		4
        /*0058*/ 	.byte	0x04, 0x0a
        /*005a*/ 	.short	(.L_24 - .L_23)
	.align		4
.L_23:
        /*005c*/ 	.word	index@(.nv.constant0._Z14stencil_kernelPKfPfj)
        /*0060*/ 	.short	0x0380
        /*0062*/ 	.short	0x0014


	//----- nvinfo : EIATTR_SW_WAR
	.align		4
.L_24:
        /*0064*/ 	.byte	0x04, 0x36
        /*0066*/ 	.short	(.L_26 - .L_25)
.L_25:
        /*0068*/ 	.word	0x00000008
.L_26:


//--------------------- .nv.callgraph             --------------------------
	.section	.nv.callgraph,"",@"SHT_CUDA_CALLGRAPH"
	.align	4
	.sectionentsize	8
	.align		4
        /*0000*/ 	.word	0x00000000
	.align		4
        /*0004*/ 	.word	0xffffffff
	.align		4
        /*0008*/ 	.word	0x00000000
	.align		4
        /*000c*/ 	.word	0xfffffffe
	.align		4
        /*0010*/ 	.word	0x00000000
	.align		4
        /*0014*/ 	.word	0xfffffffd
	.align		4
        /*0018*/ 	.word	0x00000000
	.align		4
        /*001c*/ 	.word	0xfffffffc


//--------------------- .nv.constant3             --------------------------
	.section	.nv.constant3,"a",@progbits
	.align	4
.nv.constant3:
	.type		c0,@object
	.size		c0,(c1 - c0)
c0:
        /*0000*/ 	.byte	0x00, 0x00, 0x00, 0x3f
	.type		c1,@object
	.size		c1,(c2 - c1)
c1:
        /*0004*/ 	.byte	0xcd, 0xcc, 0xcc, 0x3d
	.type		c2,@object
	.size		c2,(c3 - c2)
c2:
        /*0008*/ 	.byte	0xcd, 0xcc, 0xcc, 0x3d
	.type		c3,@object
	.size		c3,(c4 - c3)
c3:
        /*000c*/ 	.byte	0xcd, 0xcc, 0xcc, 0x3d
	.type		c4,@object
	.size		c4,(c5 - c4)
c4:
        /*0010*/ 	.byte	0xcd, 0xcc, 0xcc, 0x3d
	.type		c5,@object
	.size		c5,(c6 - c5)
c5:
        /*0014*/ 	.byte	0xcd, 0xcc, 0x4c, 0x3d
	.type		c6,@object
	.size		c6,(.L_6 - c6)
c6:
        /*0018*/ 	.byte	0xcd, 0xcc, 0x4c, 0x3d
.L_6:


//--------------------- .text._Z14stencil_kernelPKfPfj --------------------------
	.section	.text._Z14stencil_kernelPKfPfj,"ax",@progbits
	.align	128
        .global         _Z14stencil_kernelPKfPfj
        .type           _Z14stencil_kernelPKfPfj,@function
        .size           _Z14stencil_kernelPKfPfj,(.L_x_1 - _Z14stencil_kernelPKfPfj)
        .other          _Z14stencil_kernelPKfPfj,@"STO_CUDA_ENTRY STV_DEFAULT"
_Z14stencil_kernelPKfPfj:
.text._Z14stencil_kernelPKfPfj:
[----:B------:R-:W-:Y:S01]  /*0000*/  LDC R1, c[0x0][0x37c] ;  /* 0x0000df00ff017b82 */ /* 0x000fe20000000800 */
[----:B------:R-:W0:Y:S07]  /*0010*/  S2R R4, SR_TID.Y ;  /* 0x0000000000047919 */ /* 0x000e2e0000002200 */
[----:B------:R-:W1:Y:S01]  /*0020*/  LDC R5, c[0x0][0x368] ;  /* 0x0000da00ff057b82 */ /* 0x000e620000000800 */
[----:B------:R-:W1:Y:S01]  /*0030*/  S2R R2, SR_TID.Z ;  /* 0x0000000000027919 */ /* 0x000e620000002300 */
[----:B------:R-:W2:Y:S06]  /*0040*/  S2R R6, SR_TID.X ;  /* 0x0000000000067919 */ /* 0x000eac0000002100 */
[----:B------:R-:W0:Y:S08]  /*0050*/  S2UR UR5, SR_CTAID.Y ;  /* 0x00000000000579c3 */ /* 0x000e300000002600 */
[----:B------:R-:W0:Y:S08]  /*0060*/  LDC R7, c[0x0][0x364] ;  /* 0x0000d900ff077b82 */ /* 0x000e300000000800 */
[----:B------:R-:W1:Y:S08]  /*0070*/  S2UR UR4, SR_CTAID.Z ;  /* 0x00000000000479c3 */ /* 0x000e700000002700 */
[----:B------:R-:W3:Y:S08]  /*0080*/  LDC R0, c[0x0][0x390] ;  /* 0x0000e400ff007b82 */ /* 0x000ef00000000800 */
[----:B------:R-:W2:Y:S01]  /*0090*/  S2UR UR6, SR_CTAID.X ;  /* 0x00000000000679c3 */ /* 0x000ea20000002500 */
[----:B0-----:R-:W-:-:S05]  /*00a0*/  IMAD R7, R7, UR5, R4 ;  /* 0x0000000507077c24 */ /* 0x001fca000f8e0204 */
[----:B------:R-:W-:Y:S02]  /*00b0*/  ISETP.NE.AND P0, PT, R7, RZ, PT ;  /* 0x000000ff0700720c */ /* 0x000fe40003f05270 */
[----:B------:R-:W2:Y:S01]  /*00c0*/  LDC R9, c[0x0][0x360] ;  /* 0x0000d800ff097b82 */ /* 0x000ea20000000800 */
[----:B-1----:R-:W-:-:S05]  /*00d0*/  IMAD R5, R5, UR4, R2 ;  /* 0x0000000405057c24 */ /* 0x002fca000f8e0202 */
[----:B------:R-:W-:Y:S02]  /*00e0*/  ISETP.EQ.OR P0, PT, R5, RZ, !P0 ;  /* 0x000000ff0500720c */ /* 0x000fe40004702670 */
[----:B---3--:R-:W-:-:S04]  /*00f0*/  IADD3 R2, PT, PT, R0, -0x1, RZ ;  /* 0xffffffff00027810 */ /* 0x008fc80007ffe0ff */
[----:B------:R-:W-:-:S04]  /*0100*/  ISETP.GE.U32.OR P0, PT, R5, R2, P0 ;  /* 0x000000020500720c */ /* 0x000fc80000706470 */
[----:B------:R-:W-:Y:S01]  /*0110*/  ISETP.GE.U32.OR P0, PT, R7, R2, P0 ;  /* 0x000000020700720c */ /* 0x000fe20000706470 */
[----:B--2---:R-:W-:-:S05]  /*0120*/  IMAD R9, R9, UR6, R6 ;  /* 0x0000000609097c24 */ /* 0x004fca000f8e0206 */
[----:B------:R-:W-:-:S04]  /*0130*/  ISETP.EQ.OR P0, PT, R9, RZ, P0 ;  /* 0x000000ff0900720c */ /* 0x000fc80000702670 */
[----:B------:R-:W-:-:S13]  /*0140*/  ISETP.GE.U32.OR P0, PT, R9, R2, P0 ;  /* 0x000000020900720c */ /* 0x000fda0000706470 */
[----:B------:R-:W-:Y:S05]  /*0150*/  @P0 EXIT ;  /* 0x000000000000094d */ /* 0x000fea0003800000 */
[----:B------:R-:W0:Y:S01]  /*0160*/  LDC.64 R2, c[0x0][0x380] ;  /* 0x0000e000ff027b82 */ /* 0x000e220000000a00 */
[-C--:B------:R-:W-:Y:S01]  /*0170*/  IMAD R11, R5, R0.reuse, RZ ;  /* 0x00000000050b7224 */ /* 0x080fe200078e02ff */
[----:B------:R-:W1:Y:S01]  /*0180*/  LDCU.64 UR4, c[0x0][0x358] ;  /* 0x00006b00ff0477ac */ /* 0x000e620008000a00 */
[C---:B------:R-:W-:Y:S01]  /*0190*/  IMAD R4, R7.reuse, R0, R0 ;  /* 0x0000000007047224 */ /* 0x040fe200078e0200 */
[----:B------:R-:W-:Y:S02]  /*01a0*/  IADD3 R14, PT, PT, -R0, RZ, RZ ;  /* 0x000000ff000e7210 */ /* 0x000fe40007ffe1ff */
[----:B------:R-:W-:Y:S01]  /*01b0*/  IADD3 R5, PT, PT, R7, R11, RZ ;  /* 0x0000000b07057210 */ /* 0x000fe20007ffe0ff */
[----:B------:R-:W2:Y:S01]  /*01c0*/  LDCU.128 UR8, c[0x3][URZ] ;  /* 0x00c00000ff0877ac */ /* 0x000ea20008000c00 */
[-C--:B------:R-:W-:Y:S02]  /*01d0*/  LEA R8, R14, R4.reuse, 0x1 ;  /* 0x000000040e087211 */ /* 0x080fe400078e08ff */
[----:B------:R-:W-:Y:S01]  /*01e0*/  IADD3 R10, PT, PT, R9, R4, RZ ;  /* 0x00000004090a7210 */ /* 0x000fe20007ffe0ff */
[----:B------:R-:W-:Y:S01]  /*01f0*/  IMAD R5, R5, R0, R9 ;  /* 0x0000000005057224 */ /* 0x000fe200078e0209 */
[----:B------:R-:W-:Y:S01]  /*0200*/  IADD3 R17, PT, PT, R9, R8, RZ ;  /* 0x0000000809117210 */ /* 0x000fe20007ffe0ff */
[----:B------:R-:W3:Y:S03]  /*0210*/  LDCU.64 UR6, c[0x3][0x10] ;  /* 0x00c00200ff0677ac */ /* 0x000ee60008000a00 */
[----:B------:R-:W-:-:S02]  /*0220*/  IADD3 R7, PT, PT, R5, -0x1, RZ ;  /* 0xffffffff05077810 */ /* 0x000fc40007ffe0ff */
[----:B------:R-:W-:-:S03]  /*0230*/  IADD3 R13, PT, PT, R5, 0x1, RZ ;  /* 0x00000001050d7810 */ /* 0x000fc60007ffe0ff */
[----:B0-----:R-:W-:Y:S01]  /*0240*/  IMAD.WIDE.U32 R6, R7, 0x4, R2 ;  /* 0x0000000407067825 */ /* 0x001fe200078e0002 */
[----:B------:R-:W-:-:S03]  /*0250*/  IADD3 R21, PT, PT, R11, R0, RZ ;  /* 0x000000000b157210 */ /* 0x000fc60007ffe0ff */
[----:B------:R-:W-:Y:S01]  /*0260*/  IMAD.WIDE.U32 R8, R5, 0x4, R2 ;  /* 0x0000000405087825 */ /* 0x000fe200078e0002 */
[----:B-1----:R0:W2:Y:S03]  /*0270*/  LDG.E.CONSTANT R4, desc[UR4][R6.64] ;  /* 0x0000000406047981 */ /* 0x0020a6000c1e9900 */
[CC--:B------:R-:W-:Y:S02]  /*0280*/  IMAD R15, R11.reuse, R0.reuse, R10 ;  /* 0x000000000b0f7224 */ /* 0x0c0fe400078e020a */
[-C--:B------:R-:W-:Y:S01]  /*0290*/  IMAD R19, R11, R0.reuse, R17 ;  /* 0x000000000b137224 */ /* 0x080fe200078e0211 */
[----:B------:R2:W4:Y:S01]  /*02a0*/  LDG.E.CONSTANT R8, desc[UR4][R8.64] ;  /* 0x0000000408087981 */ /* 0x000522000c1e9900 */
[--C-:B------:R-:W-:Y:S01]  /*02b0*/  IMAD.WIDE.U32 R10, R13, 0x4, R2.reuse ;  /* 0x000000040d0a7825 */ /* 0x100fe200078e0002 */
[----:B------:R-:W-:Y:S02]  /*02c0*/  LEA R14, R14, R21, 0x1 ;  /* 0x000000150e0e7211 */ /* 0x000fe400078e08ff */
[----:B------:R-:W-:Y:S01]  /*02d0*/  IADD3 R17, PT, PT, R17, R0, RZ ;  /* 0x0000000011117210 */ /* 0x000fe20007ffe0ff */
[----:B------:R-:W-:-:S02]  /*02e0*/  IMAD.WIDE.U32 R12, R19, 0x4, R2 ;  /* 0x00000004130c7825 */ /* 0x000fc400078e0002 */
[----:B------:R-:W5:Y:S02]  /*02f0*/  LDG.E.CONSTANT R11, desc[UR4][R10.64] ;  /* 0x000000040a0b7981 */ /* 0x000f64000c1e9900 */
[----:B0-----:R-:W-:Y:S02]  /*0300*/  IMAD.WIDE.U32 R6, R15, 0x4, R2 ;  /* 0x000000040f067825 */ /* 0x001fe400078e0002 */
[----:B------:R-:W3:Y:S02]  /*0310*/  LDG.E.CONSTANT R13, desc[UR4][R12.64] ;  /* 0x000000040c0d7981 */ /* 0x000ee4000c1e9900 */
[-CC-:B------:R-:W-:Y:S02]  /*0320*/  IMAD R15, R14, R0.reuse, R17.reuse ;  /* 0x000000000e0f7224 */ /* 0x180fe400078e0211 */
[----:B------:R-:W-:Y:S01]  /*0330*/  IMAD R17, R21, R0, R17 ;  /* 0x0000000015117224 */ /* 0x000fe200078e0211 */
[----:B------:R-:W3:Y:S01]  /*0340*/  LDG.E.CONSTANT R7, desc[UR4][R6.64] ;  /* 0x0000000406077981 */ /* 0x000ee2000c1e9900 */
[----:B------:R-:W-:-:S04]  /*0350*/  IMAD.WIDE.U32 R14, R15, 0x4, R2 ;  /* 0x000000040f0e7825 */ /* 0x000fc800078e0002 */
[----:B------:R-:W-:Y:S02]  /*0360*/  IMAD.WIDE.U32 R16, R17, 0x4, R2 ;  /* 0x0000000411107825 */ /* 0x000fe400078e0002 */
[----:B------:R-:W3:Y:S01]  /*0370*/  LDG.E.CONSTANT R14, desc[UR4][R14.64] ;  /* 0x000000040e0e7981 */ /* 0x000ee2000c1e9900 */
[----:B------:R-:W0:Y:S03]  /*0380*/  LDC.64 R2, c[0x0][0x388] ;  /* 0x0000e200ff027b82 */ /* 0x000e260000000a00 */
[----:B------:R-:W3:Y:S01]  /*0390*/  LDG.E.CONSTANT R16, desc[UR4][R16.64] ;  /* 0x0000000410107981 */ /* 0x000ee2000c1e9900 */
[----:B0-----:R-:W-:-:S04]  /*03a0*/  IMAD.WIDE.U32 R2, R5, 0x4, R2 ;  /* 0x0000000405027825 */ /* 0x001fc800078e0002 */
[----:B--2---:R-:W-:-:S04]  /*03b0*/  FMUL R9, R4, UR9 ;  /* 0x0000000904097c20 */ /* 0x004fc80008400000 */
[----:B----4-:R-:W-:Y:S01]  /*03c0*/  FFMA R8, R8, UR8, R9 ;  /* 0x0000000808087c23 */ /* 0x010fe20008000009 */
[----:B------:R-:W0:Y:S03]  /*03d0*/  LDCU UR8, c[0x3][0x18] ;  /* 0x00c00300ff0877ac */ /* 0x000e260008000800 */
[----:B-----5:R-:W-:-:S04]  /*03e0*/  FFMA R8, R11, UR10, R8 ;  /* 0x0000000a0b087c23 */ /* 0x020fc80008000008 */
[----:B---3--:R-:W-:-:S04]  /*03f0*/  FFMA R8, R13, UR11, R8 ;  /* 0x0000000b0d087c23 */ /* 0x008fc80008000008 */
[----:B------:R-:W-:-:S04]  /*0400*/  FFMA R7, R7, UR6, R8 ;  /* 0x0000000607077c23 */ /* 0x000fc80008000008 */
[----:B------:R-:W-:-:S04]  /*0410*/  FFMA R7, R14, UR7, R7 ;  /* 0x000000070e077c23 */ /* 0x000fc80008000007 */
[----:B0-----:R-:W-:-:S05]  /*0420*/  FFMA R7, R16, UR8, R7 ;  /* 0x0000000810077c23 */ /* 0x001fca0008000007 */
[----:B------:R-:W-:Y:S01]  /*0430*/  STG.E desc[UR4][R2.64], R7 ;  /* 0x0000000702007986 */ /* 0x000fe2000c101904 */
[----:B------:R-:W-:Y:S05]  /*0440*/  EXIT ;  /* 0x000000000000794d */ /* 0x000fea0003800000 */
.L_x_0:
[----:B------:R-:W-:-:S00]  /*0450*/  BRA `(.L_x_0) ;  /* 0xfffffffc00fc7947 */ /* 0x000fc0000383ffff */
[----:B------:R-:W-:-:S00]  /*0460*/  NOP ;  /* 0x0000000000007918 */ /* 0x000fc00000000000 */
        /* <DEDUP_REMOVED lines=9> */
.L_x_1:


//--------------------- .nv.shared.reserved.0     --------------------------
	.section	.nv.shared.reserved.0,"aw",@nobits
	.weak		__nv_reservedSMEM_offset_0_alias
	.size		__nv_reservedSMEM_offset_0_alias, 0, 64
	.other		__nv_reservedSMEM_offset_0_alias,@"STO_CUDA_RESERVED_SHARED STV_DEFAULT"
__nv_reservedSMEM_offset_0_alias:
	.zero		0
	.zero		64


//--------------------- .nv.constant0._Z14stencil_kernelPKfPfj --------------------------
	.section	.nv.constant0._Z14stencil_kernelPKfPfj,"a",@progbits
	.sectionflags	@""
	.align	4
.nv.constant0._Z14stencil_kernelPKfPfj:
	.zero		916


//--------------------- SYMBOLS --------------------------

	.type		.nv.reservedSmem.offset0,@object
	.size		.nv.reservedSmem.offset0,0x4
